//
// Generated by NVIDIA NVVM Compiler
//
// Compiler Build ID: CL-36424714
// Cuda compilation tools, release 13.0, V13.0.88
// Based on NVVM 20.0.0
//

.version 9.0
.target sm_100
.address_size 64

	// .globl	_Z14process_bufferPcP4PartP4Statxi

.visible .entry _Z14process_bufferPcP4PartP4Statxi(
	.param .u64 .ptr .align 1 _Z14process_bufferPcP4PartP4Statxi_param_0,
	.param .u64 .ptr .align 1 _Z14process_bufferPcP4PartP4Statxi_param_1,
	.param .u64 .ptr .align 1 _Z14process_bufferPcP4PartP4Statxi_param_2,
	.param .u64 _Z14process_bufferPcP4PartP4Statxi_param_3,
	.param .u32 _Z14process_bufferPcP4PartP4Statxi_param_4
)
{
	.local .align 4 .b8 	__local_depot0[200];
	.reg .b64 	%SP;
	.reg .b64 	%SPL;
	.reg .pred 	%p<31>;
	.reg .b16 	%rs<26>;
	.reg .b32 	%r<75>;
	.reg .b32 	%f<38>;
	.reg .b64 	%rd<57>;

	mov.u64 	%SPL, __local_depot0;
	ld.param.u64 	%rd22, [_Z14process_bufferPcP4PartP4Statxi_param_0];
	ld.param.u64 	%rd23, [_Z14process_bufferPcP4PartP4Statxi_param_1];
	ld.param.u64 	%rd24, [_Z14process_bufferPcP4PartP4Statxi_param_2];
	ld.param.u64 	%rd25, [_Z14process_bufferPcP4PartP4Statxi_param_3];
	ld.param.u32 	%r30, [_Z14process_bufferPcP4PartP4Statxi_param_4];
	add.u64 	%rd1, %SPL, 0;
	add.u64 	%rd2, %SPL, 100;
	mov.u32 	%r31, %tid.x;
	mov.u32 	%r32, %ctaid.x;
	mov.u32 	%r33, %ntid.x;
	mad.lo.s32 	%r1, %r32, %r33, %r31;
	setp.ge.s32 	%p1, %r1, %r30;
	@%p1 bra 	$L__BB0_36;
	cvta.to.global.u64 	%rd28, %rd23;
	mul.wide.s32 	%rd29, %r1, 16;
	add.s64 	%rd30, %rd28, %rd29;
	add.s64 	%rd3, %rd30, 8;
	ld.global.u64 	%rd56, [%rd30+8];
	setp.lt.s64 	%p2, %rd56, 1;
	@%p2 bra 	$L__BB0_36;
	cvta.to.global.u64 	%rd5, %rd22;
	cvta.to.global.u64 	%rd6, %rd24;
	mov.b32 	%r74, 0;
	mov.b64 	%rd51, 0;
	mov.u32 	%r73, %r74;
$L__BB0_3:
	ld.global.u64 	%rd32, [%rd3+-8];
	sub.s64 	%rd33, %rd51, %rd25;
	add.s64 	%rd34, %rd33, %rd32;
	add.s64 	%rd35, %rd5, %rd34;
	ld.global.u8 	%rs1, [%rd35];
	setp.ne.s32 	%p3, %r74, 0;
	@%p3 bra 	$L__BB0_7;
	setp.ne.s16 	%p29, %rs1, 59;
	@%p29 bra 	$L__BB0_6;
	cvt.s64.s32 	%rd48, %r73;
	add.s64 	%rd49, %rd1, %rd48;
	mov.b16 	%rs21, 0;
	st.local.u8 	[%rd49], %rs21;
	mov.b32 	%r74, 1;
	mov.b32 	%r73, 0;
	bra.uni 	$L__BB0_35;
$L__BB0_6:
	cvt.s64.s32 	%rd46, %r73;
	add.s64 	%rd47, %rd1, %rd46;
	st.local.u8 	[%rd47], %rs1;
	add.s32 	%r73, %r73, 1;
	mov.b32 	%r74, 0;
	bra.uni 	$L__BB0_35;
$L__BB0_7:
	setp.ne.s16 	%p4, %rs1, 10;
	@%p4 bra 	$L__BB0_34;
	cvt.s64.s32 	%rd38, %r73;
	add.s64 	%rd39, %rd2, %rd38;
	mov.b16 	%rs14, 0;
	st.local.u8 	[%rd39], %rs14;
	ld.local.u8 	%rs2, [%rd2];
	setp.eq.s16 	%p5, %rs2, 45;
	setp.eq.s16 	%p6, %rs2, 43;
	or.pred  	%p7, %p5, %p6;
	selp.u64 	%rd40, 1, 0, %p7;
	add.s64 	%rd53, %rd2, %rd40;
	ld.local.s8 	%rs23, [%rd53];
	setp.lt.s16 	%p8, %rs23, 48;
	mov.f32 	%f33, 0f00000000;
	@%p8 bra 	$L__BB0_12;
	mov.f32 	%f33, 0f00000000;
$L__BB0_10:
	and.b16  	%rs15, %rs23, 255;
	setp.gt.u16 	%p9, %rs15, 57;
	@%p9 bra 	$L__BB0_12;
	cvt.u32.u16 	%r36, %rs23;
	and.b32  	%r37, %r36, 255;
	add.s32 	%r38, %r37, -48;
	cvt.rn.f32.u32 	%f18, %r38;
	fma.rn.f32 	%f33, %f33, 0f41200000, %f18;
	add.s64 	%rd11, %rd53, 1;
	ld.local.s8 	%rs23, [%rd53+1];
	setp.gt.s16 	%p10, %rs23, 47;
	mov.u64 	%rd53, %rd11;
	@%p10 bra 	$L__BB0_10;
$L__BB0_12:
	and.b16  	%rs16, %rs23, 255;
	setp.ne.s16 	%p11, %rs16, 46;
	mov.b32 	%r65, 0;
	@%p11 bra 	$L__BB0_17;
	add.s64 	%rd54, %rd53, 1;
	ld.local.s8 	%rs24, [%rd53+1];
	setp.lt.s16 	%p12, %rs24, 48;
	@%p12 bra 	$L__BB0_17;
	mov.b32 	%r65, 0;
$L__BB0_15:
	and.b16  	%rs17, %rs24, 255;
	setp.gt.u16 	%p13, %rs17, 57;
	@%p13 bra 	$L__BB0_17;
	cvt.u32.u16 	%r42, %rs24;
	and.b32  	%r43, %r42, 255;
	add.s32 	%r44, %r43, -48;
	cvt.rn.f32.u32 	%f19, %r44;
	fma.rn.f32 	%f33, %f33, 0f41200000, %f19;
	add.s32 	%r65, %r65, 1;
	add.s64 	%rd15, %rd54, 1;
	ld.local.s8 	%rs24, [%rd54+1];
	setp.gt.s16 	%p14, %rs24, 47;
	mov.u64 	%rd54, %rd15;
	@%p14 bra 	$L__BB0_15;
$L__BB0_17:
	setp.eq.s16 	%p15, %rs2, 45;
	neg.f32 	%f20, %f33;
	selp.f32 	%f35, %f20, %f33, %p15;
	setp.lt.s32 	%p16, %r65, 1;
	@%p16 bra 	$L__BB0_23;
	and.b32  	%r8, %r65, 3;
	setp.eq.s32 	%p17, %r8, 0;
	mov.u32 	%r66, %r65;
	@%p17 bra 	$L__BB0_22;
	div.rn.f32 	%f35, %f35, 0f41200000;
	add.s32 	%r66, %r65, -1;
	setp.eq.s32 	%p18, %r8, 1;
	@%p18 bra 	$L__BB0_22;
	div.rn.f32 	%f35, %f35, 0f41200000;
	add.s32 	%r66, %r65, -2;
	setp.eq.s32 	%p19, %r8, 2;
	@%p19 bra 	$L__BB0_22;
	div.rn.f32 	%f35, %f35, 0f41200000;
	add.s32 	%r66, %r65, -3;
$L__BB0_22:
	setp.lt.u32 	%p20, %r65, 4;
	@%p20 bra 	$L__BB0_23;
	bra.uni 	$L__BB0_37;
$L__BB0_23:
	ld.local.u8 	%rs25, [%rd1];
	setp.eq.s16 	%p22, %rs25, 0;
	mov.b32 	%r69, 5381;
	@%p22 bra 	$L__BB0_27;
	mov.b32 	%r68, 5381;
	mov.u64 	%rd55, %rd1;
$L__BB0_25:
	cvt.u32.u16 	%r47, %rs25;
	cvt.s32.s8 	%r48, %r47;
	add.s64 	%rd17, %rd55, 1;
	shl.b32 	%r49, %r68, 5;
	add.s32 	%r50, %r49, %r68;
	add.s32 	%r68, %r50, %r48;
	ld.local.u8 	%rs25, [%rd55+1];
	setp.ne.s16 	%p23, %rs25, 0;
	mov.u64 	%rd55, %rd17;
	@%p23 bra 	$L__BB0_25;
	mul.hi.u32 	%r51, %r68, 1441151881;
	shr.u32 	%r52, %r51, 25;
	mul.lo.s32 	%r53, %r52, 100000000;
	sub.s32 	%r69, %r68, %r53;
$L__BB0_27:
	mul.wide.u32 	%rd41, %r69, 120;
	add.s64 	%rd42, %rd6, %rd41;
	add.s64 	%rd18, %rd42, 100;
	ld.global.u32 	%r70, [%rd42+100];
$L__BB0_28:
	mov.b32 	%f25, %r70;
	min.f32 	%f26, %f35, %f25;
	mov.b32 	%r54, %f26;
	atom.relaxed.global.cas.b32 	%r21, [%rd18], %r70, %r54;
	setp.ne.s32 	%p24, %r70, %r21;
	mov.u32 	%r70, %r21;
	@%p24 bra 	$L__BB0_28;
	ld.global.u32 	%r71, [%rd18+4];
$L__BB0_30:
	mov.b32 	%f27, %r71;
	max.f32 	%f28, %f35, %f27;
	mov.b32 	%r55, %f28;
	atom.relaxed.global.cas.b32 	%r24, [%rd18+4], %r71, %r55;
	setp.ne.s32 	%p25, %r71, %r24;
	mov.u32 	%r71, %r24;
	@%p25 bra 	$L__BB0_30;
	atom.global.add.f32 	%f29, [%rd18+8], %f35;
	atom.global.add.u32 	%r57, [%rd18+12], 1;
	mov.b32 	%r72, 0;
$L__BB0_32:
	cvt.u64.u32 	%rd43, %r72;
	add.s64 	%rd44, %rd1, %rd43;
	ld.local.u8 	%rs18, [%rd44];
	add.s64 	%rd45, %rd43, %rd18;
	st.global.u8 	[%rd45+-100], %rs18;
	setp.ne.s16 	%p26, %rs18, 0;
	add.s32 	%r26, %r72, 1;
	setp.lt.u32 	%p27, %r72, 99;
	and.pred  	%p28, %p26, %p27;
	mov.u32 	%r72, %r26;
	@%p28 bra 	$L__BB0_32;
	st.global.u32 	[%rd18+16], %r69;
	mov.b16 	%rs19, 0;
	st.local.u8 	[%rd2], %rs19;
	st.local.u8 	[%rd1], %rs19;
	ld.global.u64 	%rd56, [%rd3];
	mov.b32 	%r73, 0;
	mov.u32 	%r74, %r73;
	bra.uni 	$L__BB0_35;
$L__BB0_34:
	cvt.s64.s32 	%rd36, %r73;
	add.s64 	%rd37, %rd2, %rd36;
	st.local.u8 	[%rd37], %rs1;
	add.s32 	%r73, %r73, 1;
	mov.b32 	%r74, 1;
$L__BB0_35:
	add.s64 	%rd51, %rd51, 1;
	setp.gt.s64 	%p30, %rd56, %rd51;
	@%p30 bra 	$L__BB0_3;
$L__BB0_36:
	ret;
$L__BB0_37:
	div.rn.f32 	%f22, %f35, 0f41200000;
	div.rn.f32 	%f23, %f22, 0f41200000;
	div.rn.f32 	%f24, %f23, 0f41200000;
	div.rn.f32 	%f35, %f24, 0f41200000;
	add.s32 	%r14, %r66, -4;
	setp.gt.u32 	%p21, %r66, 4;
	mov.u32 	%r66, %r14;
	@%p21 bra 	$L__BB0_37;
	bra.uni 	$L__BB0_23;

}


// ===== COMPILED SASS (sm_100) =====

	.target	sm_100

	.elftype	@"ET_EXEC"


//--------------------- .note.nv.tkinfo           --------------------------
	.section	.note.nv.tkinfo,"",@"SHT_NOTE"
	.sectionflags	@"SHF_NOTE_NV_TKINFO"
	.tkinfo
        /*0018*/ 	.word	0x00000002
        /*0030*/ 	.string	""
        /*0030*/ 	.string	"ptxas"
        /*0030*/ 	.string	"Cuda compilation tools, release 13.0, V13.0.88"
        /*0030*/ 	.string	"Build cuda_13.0.r13.0/compiler.36424714_0"
        /*0030*/ 	.string	"-arch sm_100 -m 64 "



//--------------------- .note.nv.cuinfo           --------------------------
	.section	.note.nv.cuinfo,"",@"SHT_NOTE"
	.sectionflags	@"SHF_NOTE_NV_CUINFO"
        /*0018*/ 	.short	0x0002
        /*001a*/ 	.short	0x0064
        /*001c*/ 	.short	0x0082
	.zero		2


//--------------------- .nv.info                  --------------------------
	.section	.nv.info,"",@"SHT_CUDA_INFO"
	.align	4


	//----- nvinfo : EIATTR_REGCOUNT
	.align		4
        /*0000*/ 	.byte	0x04, 0x2f
        /*0002*/ 	.short	(.L_1 - .L_0)
	.align		4
.L_0:
        /*0004*/ 	.word	index@(_Z14process_bufferPcP4PartP4Statxi)
        /*0008*/ 	.word	0x00000016


	//----- nvinfo : EIATTR_FRAME_SIZE
	.align		4
.L_1:
        /*000c*/ 	.byte	0x04, 0x11
        /*000e*/ 	.short	(.L_3 - .L_2)
	.align		4
.L_2:
        /*0010*/ 	.word	index@($__internal_0_$__cuda_sm3x_div_rn_noftz_f32_slowpath)
        /*0014*/ 	.word	0x000000c8


	//----- nvinfo : EIATTR_FRAME_SIZE
	.align		4
.L_3:
        /*0018*/ 	.byte	0x04, 0x11
        /*001a*/ 	.short	(.L_5 - .L_4)
	.align		4
.L_4:
        /*001c*/ 	.word	index@(_Z14process_bufferPcP4PartP4Statxi)
        /*0020*/ 	.word	0x000000c8


	//----- nvinfo : EIATTR_MIN_STACK_SIZE
	.align		4
.L_5:
        /*0024*/ 	.byte	0x04, 0x12
        /*0026*/ 	.short	(.L_7 - .L_6)
	.align		4
.L_6:
        /*0028*/ 	.word	index@(_Z14process_bufferPcP4PartP4Statxi)
        /*002c*/ 	.word	0x000000c8
.L_7:


//--------------------- .nv.compat                --------------------------
	.section	.nv.compat,"",@"SHT_CUDA_COMPAT_INFO"
	.align	4
        /*0000*/ 	.byte	0x02, 0x09, 0x00, 0x00, 0x02, 0x02, 0x01, 0x00, 0x02, 0x05, 0x05, 0x00, 0x03, 0x07, 0x01, 0x01
        /*0010*/ 	.byte	0x02, 0x03, 0x00, 0x00, 0x02, 0x06, 0x01, 0x00, 0x04, 0x0b, 0x08, 0x00, 0x01, 0x00, 0x00, 0x00
        /*0020*/ 	.byte	0x00, 0x00, 0x00, 0x00


//--------------------- .nv.info._Z14process_bufferPcP4PartP4Statxi --------------------------
	.section	.nv.info._Z14process_bufferPcP4PartP4Statxi,"",@"SHT_CUDA_INFO"
	.sectionflags	@""
	.align	4


	//----- nvinfo : EIATTR_CUDA_API_VERSION
	.align		4
        /*0000*/ 	.byte	0x04, 0x37
        /*0002*/ 	.short	(.L_9 - .L_8)
.L_8:
        /*0004*/ 	.word	0x00000082


	//----- nvinfo : EIATTR_KPARAM_INFO
	.align		4
.L_9:
        /*0008*/ 	.byte	0x04, 0x17
        /*000a*/ 	.short	(.L_11 - .L_10)
.L_10:
        /*000c*/ 	.word	0x00000000
        /*0010*/ 	.short	0x0004
        /*0012*/ 	.short	0x0020
        /*0014*/ 	.byte	0x00, 0xf0, 0x11, 0x00


	//----- nvinfo : EIATTR_KPARAM_INFO
	.align		4
.L_11:
        /*0018*/ 	.byte	0x04, 0x17
        /*001a*/ 	.short	(.L_13 - .L_12)
.L_12:
        /*001c*/ 	.word	0x00000000
        /*0020*/ 	.short	0x0003
        /*0022*/ 	.short	0x0018
        /*0024*/ 	.byte	0x00, 0xf0, 0x21, 0x00


	//----- nvinfo : EIATTR_KPARAM_INFO
	.align		4
.L_13:
        /*0028*/ 	.byte	0x04, 0x17
        /*002a*/ 	.short	(.L_15 - .L_14)
.L_14:
        /*002c*/ 	.word	0x00000000
        /*0030*/ 	.short	0x0002
        /*0032*/ 	.short	0x0010
        /*0034*/ 	.byte	0x00, 0xf5, 0x21, 0x00


	//----- nvinfo : EIATTR_KPARAM_INFO
	.align		4
.L_15:
        /*0038*/ 	.byte	0x04, 0x17
        /*003a*/ 	.short	(.L_17 - .L_16)
.L_16:
        /*003c*/ 	.word	0x00000000
        /*0040*/ 	.short	0x0001
        /*0042*/ 	.short	0x0008
        /*0044*/ 	.byte	0x00, 0xf5, 0x21, 0x00


	//----- nvinfo : EIATTR_KPARAM_INFO
	.align		4
.L_17:
        /*0048*/ 	.byte	0x04, 0x17
        /*004a*/ 	.short	(.L_19 - .L_18)
.L_18:
        /*004c*/ 	.word	0x00000000
        /*0050*/ 	.short	0x0000
        /*0052*/ 	.short	0x0000
        /*0054*/ 	.byte	0x00, 0xf5, 0x21, 0x00


	//----- nvinfo : EIATTR_SPARSE_MMA_MASK
	.align		4
.L_19:
        /*0058*/ 	.byte	0x03, 0x50
        /*005a*/ 	.short	0x0000


	//----- nvinfo : EIATTR_MAXREG_COUNT
	.align		4
        /*005c*/ 	.byte	0x03, 0x1b
        /*005e*/ 	.short	0x00ff


	//----- nvinfo : EIATTR_MERCURY_ISA_VERSION
	.align		4
        /*0060*/ 	.byte	0x03, 0x5f
        /*0062*/ 	.short	0x0101


	//----- nvinfo : EIATTR_VRC_CTA_INIT_COUNT
	.align		4
        /*0064*/ 	.byte	0x02, 0x4a
	.zero		1
	.zero		1


	//----- nvinfo : EIATTR_EXIT_INSTR_OFFSETS
	.align		4
        /*0068*/ 	.byte	0x04, 0x1c
        /*006a*/ 	.short	(.L_21 - .L_20)


	//   ....[0]....
.L_20:
        /*006c*/ 	.word	0x00000080


	//   ....[1]....
        /*0070*/ 	.word	0x000000f0


	//   ....[2]....
        /*0074*/ 	.word	0x000011b0


	//----- nvinfo : EIATTR_CRS_STACK_SIZE
	.align		4
.L_21:
        /*0078*/ 	.byte	0x04, 0x1e
        /*007a*/ 	.short	(.L_23 - .L_22)
.L_22:
        /*007c*/ 	.word	0x00000000


	//----- nvinfo : EIATTR_CBANK_PARAM_SIZE
	.align		4
.L_23:
        /*0080*/ 	.byte	0x03, 0x19
        /*0082*/ 	.short	0x0024


	//----- nvinfo : EIATTR_PARAM_CBANK
	.align		4
        /*0084*/ 	.byte	0x04, 0x0a
        /*0086*/ 	.short	(.L_25 - .L_24)
	.align		4
.L_24:
        /*0088*/ 	.word	index@(.nv.constant0._Z14process_bufferPcP4PartP4Statxi)
        /*008c*/ 	.short	0x0380
        /*008e*/ 	.short	0x0024


	//----- nvinfo : EIATTR_SW_WAR
	.align		4
.L_25:
        /*0090*/ 	.byte	0x04, 0x36
        /*0092*/ 	.short	(.L_27 - .L_26)
.L_26:
        /*0094*/ 	.word	0x00000008
.L_27:


//--------------------- .nv.callgraph             --------------------------
	.section	.nv.callgraph,"",@"SHT_CUDA_CALLGRAPH"
	.align	4
	.sectionentsize	8
	.align		4
        /*0000*/ 	.word	0x00000000
	.align		4
        /*0004*/ 	.word	0xffffffff
	.align		4
        /*0008*/ 	.word	0x00000000
	.align		4
        /*000c*/ 	.word	0xfffffffe
	.align		4
        /*0010*/ 	.word	0x00000000
	.align		4
        /*0014*/ 	.word	0xfffffffd
	.align		4
        /*0018*/ 	.word	0x00000000
	.align		4
        /*001c*/ 	.word	0xfffffffc


//--------------------- .text._Z14process_bufferPcP4PartP4Statxi --------------------------
	.section	.text._Z14process_bufferPcP4PartP4Statxi,"ax",@progbits
	.align	128
        .global         _Z14process_bufferPcP4PartP4Statxi
        .type           _Z14process_bufferPcP4PartP4Statxi,@function
        .size           _Z14process_bufferPcP4PartP4Statxi,(.L_x_52 - _Z14process_bufferPcP4PartP4Statxi)
        .other          _Z14process_bufferPcP4PartP4Statxi,@"STO_CUDA_ENTRY STV_DEFAULT"
_Z14process_bufferPcP4PartP4Statxi:
.text._Z14process_bufferPcP4PartP4Statxi:
[----:B------:R-:W0:Y:S01]  /*0000*/  LDC R1, c[0x0][0x37c] ;  /* 0x0000df00ff017b82 */ /* 0x000e220000000800 */
[----:B------:R-:W1:Y:S07]  /*0010*/  S2R R3, SR_TID.X ;  /* 0x0000000000037919 */ /* 0x000e6e0000002100 */
[----:B------:R-:W1:Y:S01]  /*0020*/  S2UR UR4, SR_CTAID.X ;  /* 0x00000000000479c3 */ /* 0x000e620000002500 */
[----:B------:R-:W2:Y:S01]  /*0030*/  LDCU UR5, c[0x0][0x3a0] ;  /* 0x00007400ff0577ac */ /* 0x000ea20008000800 */
[----:B0-----:R-:W-:-:S06]  /*0040*/  VIADD R1, R1, 0xffffff38 ;  /* 0xffffff3801017836 */ /* 0x001fcc0000000000 */
[----:B------:R-:W1:Y:S02]  /*0050*/  LDC R0, c[0x0][0x360] ;  /* 0x0000d800ff007b82 */ /* 0x000e640000000800 */
[----:B-1----:R-:W-:-:S05]  /*0060*/  IMAD R3, R0, UR4, R3 ;  /* 0x0000000400037c24 */ /* 0x002fca000f8e0203 */
[----:B--2---:R-:W-:-:S13]  /*0070*/  ISETP.GE.AND P0, PT, R3, UR5, PT ;  /* 0x0000000503007c0c */ /* 0x004fda000bf06270 */
[----:B------:R-:W-:Y:S05]  /*0080*/  @P0 EXIT ;  /* 0x000000000000094d */ /* 0x000fea0003800000 */
[----:B------:R-:W0:Y:S01]  /*0090*/  LDC.64 R6, c[0x0][0x388] ;  /* 0x0000e200ff067b82 */ /* 0x000e220000000a00 */
[----:B------:R-:W1:Y:S01]  /*00a0*/  LDCU.64 UR4, c[0x0][0x358] ;  /* 0x00006b00ff0477ac */ /* 0x000e620008000a00 */
[----:B0-----:R-:W-:-:S05]  /*00b0*/  IMAD.WIDE R6, R3, 0x10, R6 ;  /* 0x0000001003067825 */ /* 0x001fca00078e0206 */
[----:B-1----:R-:W2:Y:S02]  /*00c0*/  LDG.E.64 R12, desc[UR4][R6.64+0x8] ;  /* 0x00000804060c7981 */ /* 0x002ea4000c1e1b00 */
[----:B--2---:R-:W-:-:S04]  /*00d0*/  ISETP.GE.U32.AND P0, PT, R12, 0x1, PT ;  /* 0x000000010c00780c */ /* 0x004fc80003f06070 */
[----:B------:R-:W-:-:S13]  /*00e0*/  ISETP.GE.AND.EX P0, PT, R13, RZ, PT, P0 ;  /* 0x000000ff0d00720c */ /* 0x000fda0003f06300 */
[----:B------:R-:W-:Y:S05]  /*00f0*/  @!P0 EXIT ;  /* 0x000000000000894d */ /* 0x000fea0003800000 */
[----:B------:R-:W-:Y:S01]  /*0100*/  PLOP3.LUT P0, PT, PT, PT, PT, 0x8, 0x80 ;  /* 0x000000000080781c */ /* 0x000fe20003f0e170 */
[----:B------:R-:W-:Y:S02]  /*0110*/  IMAD.MOV.U32 R5, RZ, RZ, RZ ;  /* 0x000000ffff057224 */ /* 0x000fe400078e00ff */
[----:B------:R-:W-:Y:S02]  /*0120*/  IMAD.MOV.U32 R8, RZ, RZ, RZ ;  /* 0x000000ffff087224 */ /* 0x000fe400078e00ff */
[----:B------:R-:W-:-:S08]  /*0130*/  IMAD.MOV.U32 R0, RZ, RZ, RZ ;  /* 0x000000ffff007224 */ /* 0x000fd000078e00ff */
.L_x_39:
[----:B012---:R-:W2:Y:S01]  /*0140*/  LDG.E.64 R2, desc[UR4][R6.64] ;  /* 0x0000000406027981 */ /* 0x007ea2000c1e1b00 */
[----:B------:R-:W-:Y:S05]  /*0150*/  YIELD ;  /* 0x0000000000007946 */ /* 0x000fea0003800000 */
[----:B------:R-:W2:Y:S01]  /*0160*/  LDCU.64 UR6, c[0x0][0x398] ;  /* 0x00007300ff0677ac */ /* 0x000ea20008000a00 */
[----:B------:R-:W0:Y:S01]  /*0170*/  LDCU.64 UR8, c[0x0][0x380] ;  /* 0x00007000ff0877ac */ /* 0x000e220008000a00 */
[----:B--2---:R-:W-:-:S04]  /*0180*/  IADD3 R2, P1, P2, R2, -UR6, R5 ;  /* 0x8000000602027c10 */ /* 0x004fc8000fa3e005 */
[----:B------:R-:W-:Y:S02]  /*0190*/  IADD3.X R3, PT, PT, R3, ~UR7, R8, P1, P2 ;  /* 0x8000000703037c10 */ /* 0x000fe40008fe4408 */
[----:B0-----:R-:W-:-:S04]  /*01a0*/  IADD3 R2, P1, PT, R2, UR8, RZ ;  /* 0x0000000802027c10 */ /* 0x001fc8000ff3e0ff */
[----:B------:R-:W-:-:S06]  /*01b0*/  IADD3.X R3, PT, PT, R3, UR9, RZ, P1, !PT ;  /* 0x0000000903037c10 */ /* 0x000fcc0008ffe4ff */
[----:B------:R0:W5:Y:S01]  /*01c0*/  LDG.E.U8 R3, desc[UR4][R2.64] ;  /* 0x0000000402037981 */ /* 0x000162000c1e1100 */
[----:B------:R-:W-:Y:S01]  /*01d0*/  BSSY B0, `(.L_x_0) ;  /* 0x00000f8000007945 */ /* 0x000fe20003800000 */
[----:B------:R-:W-:-:S03]  /*01e0*/  IMAD.MOV.U32 R4, RZ, RZ, R0 ;  /* 0x000000ffff047224 */ /* 0x000fc600078e0000 */
[----:B------:R-:W-:Y:S05]  /*01f0*/  @P0 BRA `(.L_x_1) ;  /* 0x0000000000200947 */ /* 0x000fea0003800000 */
[----:B-----5:R-:W-:Y:S02]  /*0200*/  ISETP.NE.AND P1, PT, R3, 0x3b, PT ;  /* 0x0000003b0300780c */ /* 0x020fe40003f25270 */
[----:B0-----:R-:W-:Y:S02]  /*0210*/  IADD3 R2, PT, PT, R1, R0, RZ ;  /* 0x0000000001027210 */ /* 0x001fe40007ffe0ff */
[----:B------:R-:W-:-:S09]  /*0220*/  PLOP3.LUT P0, PT, P1, PT, PT, 0x8, 0x80 ;  /* 0x000000000080781c */ /* 0x000fd20000f0e170 */
[----:B------:R0:W-:Y:S01]  /*0230*/  @!P1 STL.U8 [R2], RZ ;  /* 0x000000ff02009387 */ /* 0x0001e20000100000 */
[----:B------:R-:W-:Y:S02]  /*0240*/  @!P1 IMAD.MOV.U32 R0, RZ, RZ, RZ ;  /* 0x000000ffff009224 */ /* 0x000fe400078e00ff */
[----:B------:R-:W-:Y:S01]  /*0250*/  @P1 VIADD R0, R4, 0x1 ;  /* 0x0000000104001836 */ /* 0x000fe20000000000 */
[----:B------:R0:W-:Y:S01]  /*0260*/  @P1 STL.U8 [R2], R3 ;  /* 0x0000000302001387 */ /* 0x0001e20000100000 */
[----:B------:R-:W-:Y:S05]  /*0270*/  BRA `(.L_x_2) ;  /* 0x0000000c00b47947 */ /* 0x000fea0003800000 */
.L_x_1:
[----:B-----5:R-:W-:-:S13]  /*0280*/  ISETP.NE.AND P0, PT, R3, 0xa, PT ;  /* 0x0000000a0300780c */ /* 0x020fda0003f05270 */
[----:B------:R-:W-:Y:S05]  /*0290*/  @P0 BRA `(.L_x_3) ;  /* 0x0000000c009c0947 */ /* 0x000fea0003800000 */
[----:B------:R-:W-:-:S05]  /*02a0*/  IMAD.IADD R10, R1, 0x1, R0 ;  /* 0x00000001010a7824 */ /* 0x000fca00078e0200 */
[----:B------:R1:W-:Y:S04]  /*02b0*/  STL.U8 [R10+0x64], RZ ;  /* 0x000064ff0a007387 */ /* 0x0003e80000100000 */
[----:B------:R-:W2:Y:S02]  /*02c0*/  LDL.U8 R9, [R1+0x64] ;  /* 0x0000640001097983 */ /* 0x000ea40000100000 */
[----:B--2---:R-:W-:-:S04]  /*02d0*/  ISETP.NE.AND P0, PT, R9, 0x2b, PT ;  /* 0x0000002b0900780c */ /* 0x004fc80003f05270 */
[----:B------:R-:W-:-:S04]  /*02e0*/  ISETP.EQ.OR P0, PT, R9, 0x2d, !P0 ;  /* 0x0000002d0900780c */ /* 0x000fc80004702670 */
[----:B0-----:R-:W-:-:S05]  /*02f0*/  SEL R2, RZ, 0x1, !P0 ;  /* 0x00000001ff027807 */ /* 0x001fca0004000000 */
[----:B------:R-:W-:-:S05]  /*0300*/  IMAD.IADD R2, R1, 0x1, R2 ;  /* 0x0000000101027824 */ /* 0x000fca00078e0202 */
[----:B------:R-:W2:Y:S01]  /*0310*/  LDL.S8 R0, [R2+0x64] ;  /* 0x0000640002007983 */ /* 0x000ea20000100200 */
[----:B------:R-:W-:Y:S01]  /*0320*/  BSSY.RECONVERGENT B1, `(.L_x_4) ;  /* 0x0000011000017945 */ /* 0x000fe20003800200 */
[----:B------:R-:W-:Y:S02]  /*0330*/  HFMA2 R3, -RZ, RZ, 0, 0 ;  /* 0x00000000ff037431 */ /* 0x000fe400000001ff */
[----:B------:R-:W-:Y:S01]  /*0340*/  VIADD R4, R2, 0x64 ;  /* 0x0000006402047836 */ /* 0x000fe20000000000 */
[----:B--2---:R-:W-:-:S13]  /*0350*/  ISETP.GE.AND P0, PT, R0, 0x30, PT ;  /* 0x000000300000780c */ /* 0x004fda0003f06270 */
[----:B-1----:R-:W-:Y:S05]  /*0360*/  @!P0 BRA `(.L_x_5) ;  /* 0x0000000000308947 */ /* 0x002fea0003800000 */
[----:B------:R-:W-:-:S07]  /*0370*/  IMAD.MOV.U32 R3, RZ, RZ, RZ ;  /* 0x000000ffff037224 */ /* 0x000fce00078e00ff */
.L_x_6:
[----:B------:R-:W-:-:S04]  /*0380*/  LOP3.LUT R2, R0, 0xff, RZ, 0xc0, !PT ;  /* 0x000000ff00027812 */ /* 0x000fc800078ec0ff */
[----:B------:R-:W-:-:S13]  /*0390*/  ISETP.GT.U32.AND P0, PT, R2, 0x39, PT ;  /* 0x000000390200780c */ /* 0x000fda0003f04070 */
[----:B------:R-:W-:Y:S05]  /*03a0*/  @P0 BRA `(.L_x_5) ;  /* 0x0000000000200947 */ /* 0x000fea0003800000 */
[----:B------:R-:W-:Y:S02]  /*03b0*/  LOP3.LUT R2, R0, 0xff, RZ, 0xc0, !PT ;  /* 0x000000ff00027812 */ /* 0x000fe400078ec0ff */
[----:B------:R0:W2:Y:S03]  /*03c0*/  LDL.S8 R0, [R4+0x1] ;  /* 0x0000010004007983 */ /* 0x0000a60000100200 */
[----:B------:R-:W-:-:S05]  /*03d0*/  VIADD R2, R2, 0xffffffd0 ;  /* 0xffffffd002027836 */ /* 0x000fca0000000000 */
[----:B------:R-:W-:Y:S01]  /*03e0*/  I2FP.F32.U32 R2, R2 ;  /* 0x0000000200027245 */ /* 0x000fe20000201000 */
[----:B0-----:R-:W-:-:S04]  /*03f0*/  VIADD R4, R4, 0x1 ;  /* 0x0000000104047836 */ /* 0x001fc80000000000 */
[----:B------:R-:W-:Y:S01]  /*0400*/  FFMA R3, R3, 10, R2 ;  /* 0x4120000003037823 */ /* 0x000fe20000000002 */
[----:B--2---:R-:W-:-:S13]  /*0410*/  ISETP.GT.AND P0, PT, R0, 0x2f, PT ;  /* 0x0000002f0000780c */ /* 0x004fda0003f04270 */
[----:B------:R-:W-:Y:S05]  /*0420*/  @P0 BRA `(.L_x_6) ;  /* 0xfffffffc00d40947 */ /* 0x000fea000383ffff */
.L_x_5:
[----:B------:R-:W-:Y:S05]  /*0430*/  BSYNC.RECONVERGENT B1 ;  /* 0x0000000000017941 */ /* 0x000fea0003800200 */
.L_x_4:
[----:B------:R-:W-:Y:S01]  /*0440*/  LOP3.LUT R0, R0, 0xff, RZ, 0xc0, !PT ;  /* 0x000000ff00007812 */ /* 0x000fe200078ec0ff */
[----:B------:R-:W-:Y:S01]  /*0450*/  BSSY.RECONVERGENT B1, `(.L_x_7) ;  /* 0x0000015000017945 */ /* 0x000fe20003800200 */
[----:B------:R-:W-:Y:S02]  /*0460*/  MOV R2, RZ ;  /* 0x000000ff00027202 */ /* 0x000fe40000000f00 */
[----:B------:R-:W-:-:S13]  /*0470*/  ISETP.NE.AND P0, PT, R0, 0x2e, PT ;  /* 0x0000002e0000780c */ /* 0x000fda0003f05270 */
[----:B------:R-:W-:Y:S05]  /*0480*/  @P0 BRA `(.L_x_8) ;  /* 0x0000000000440947 */ /* 0x000fea0003800000 */
[----:B------:R-:W2:Y:S02]  /*0490*/  LDL.S8 R0, [R4+0x1] ;  /* 0x0000010004007983 */ /* 0x000ea40000100200 */
[----:B--2---:R-:W-:-:S13]  /*04a0*/  ISETP.GE.AND P0, PT, R0, 0x30, PT ;  /* 0x000000300000780c */ /* 0x004fda0003f06270 */
[----:B------:R-:W-:Y:S05]  /*04b0*/  @!P0 BRA `(.L_x_8) ;  /* 0x0000000000388947 */ /* 0x000fea0003800000 */
[----:B------:R-:W-:Y:S02]  /*04c0*/  VIADD R10, R4, 0x1 ;  /* 0x00000001040a7836 */ /* 0x000fe40000000000 */
[----:B------:R-:W-:-:S07]  /*04d0*/  IMAD.MOV.U32 R2, RZ, RZ, RZ ;  /* 0x000000ffff027224 */ /* 0x000fce00078e00ff */
.L_x_9:
[----:B------:R-:W-:-:S04]  /*04e0*/  LOP3.LUT R4, R0, 0xff, RZ, 0xc0, !PT ;  /* 0x000000ff00047812 */ /* 0x000fc800078ec0ff */
[----:B------:R-:W-:-:S13]  /*04f0*/  ISETP.GT.U32.AND P0, PT, R4, 0x39, PT ;  /* 0x000000390400780c */ /* 0x000fda0003f04070 */
[----:B------:R-:W-:Y:S05]  /*0500*/  @P0 BRA `(.L_x_8) ;  /* 0x0000000000240947 */ /* 0x000fea0003800000 */
[----:B------:R-:W-:Y:S02]  /*0510*/  LOP3.LUT R4, R0, 0xff, RZ, 0xc0, !PT ;  /* 0x000000ff00047812 */ /* 0x000fe400078ec0ff */
[----:B------:R0:W2:Y:S01]  /*0520*/  LDL.S8 R0, [R10+0x1] ;  /* 0x000001000a007983 */ /* 0x0000a20000100200 */
[----:B------:R-:W-:Y:S02]  /*0530*/  IADD3 R2, PT, PT, R2, 0x1, RZ ;  /* 0x0000000102027810 */ /* 0x000fe40007ffe0ff */
[----:B------:R-:W-:-:S05]  /*0540*/  VIADD R4, R4, 0xffffffd0 ;  /* 0xffffffd004047836 */ /* 0x000fca0000000000 */
[----:B------:R-:W-:Y:S01]  /*0550*/  I2FP.F32.U32 R4, R4 ;  /* 0x0000000400047245 */ /* 0x000fe20000201000 */
[----:B0-----:R-:W-:-:S04]  /*0560*/  VIADD R10, R10, 0x1 ;  /* 0x000000010a0a7836 */ /* 0x001fc80000000000 */
[----:B------:R-:W-:Y:S01]  /*0570*/  FFMA R3, R3, 10, R4 ;  /* 0x4120000003037823 */ /* 0x000fe20000000004 */
[----:B--2---:R-:W-:-:S13]  /*0580*/  ISETP.GT.AND P0, PT, R0, 0x2f, PT ;  /* 0x0000002f0000780c */ /* 0x004fda0003f04270 */
[----:B------:R-:W-:Y:S05]  /*0590*/  @P0 BRA `(.L_x_9) ;  /* 0xfffffffc00d00947 */ /* 0x000fea000383ffff */
.L_x_8:
[----:B------:R-:W-:Y:S05]  /*05a0*/  BSYNC.RECONVERGENT B1 ;  /* 0x0000000000017941 */ /* 0x000fea0003800200 */
.L_x_7:
[----:B------:R-:W-:Y:S01]  /*05b0*/  ISETP.GE.AND P1, PT, R2, 0x1, PT ;  /* 0x000000010200780c */ /* 0x000fe20003f26270 */
[----:B------:R-:W-:Y:S01]  /*05c0*/  BSSY.RECONVERGENT B1, `(.L_x_10) ;  /* 0x0000073000017945 */ /* 0x000fe20003800200 */
[----:B------:R-:W-:-:S04]  /*05d0*/  ISETP.NE.AND P0, PT, R9, 0x2d, PT ;  /* 0x0000002d0900780c */ /* 0x000fc80003f05270 */
[----:B------:R-:W-:-:S07]  /*05e0*/  FSEL R3, -R3, R3, !P0 ;  /* 0x0000000303037208 */ /* 0x000fce0004000100 */
[----:B------:R-:W-:Y:S05]  /*05f0*/  @!P1 BRA `(.L_x_11) ;  /* 0x0000000400bc9947 */ /* 0x000fea0003800000 */
[----:B------:R-:W-:Y:S01]  /*0600*/  LOP3.LUT P0, R15, R2, 0x3, RZ, 0xc0, !PT ;  /* 0x00000003020f7812 */ /* 0x000fe2000780c0ff */
[----:B------:R-:W-:Y:S01]  /*0610*/  BSSY.RECONVERGENT B2, `(.L_x_12) ;  /* 0x0000032000027945 */ /* 0x000fe20003800200 */
[----:B------:R-:W-:Y:S02]  /*0620*/  IMAD.MOV.U32 R9, RZ, RZ, R2 ;  /* 0x000000ffff097224 */ /* 0x000fe400078e0002 */
[----:B------:R-:W-:-:S09]  /*0630*/  IMAD.MOV.U32 R4, RZ, RZ, 0x41200000 ;  /* 0x41200000ff047424 */ /* 0x000fd200078e00ff */
[----:B------:R-:W-:Y:S05]  /*0640*/  @!P0 BRA `(.L_x_13) ;  /* 0x0000000000b88947 */ /* 0x000fea0003800000 */
[----:B------:R-:W-:Y:S01]  /*0650*/  IMAD.MOV.U32 R9, RZ, RZ, 0x3dcccccd ;  /* 0x3dcccccdff097424 */ /* 0x000fe200078e00ff */
[----:B------:R-:W0:Y:S01]  /*0660*/  FCHK P0, R3, 10 ;  /* 0x4120000003007902 */ /* 0x000e220000000000 */
[----:B------:R-:W-:Y:S02]  /*0670*/  BSSY.RECONVERGENT B3, `(.L_x_14) ;  /* 0x0000009000037945 */ /* 0x000fe40003800200 */
[----:B------:R-:W-:-:S04]  /*0680*/  FFMA R0, R9, -R4, 1 ;  /* 0x3f80000009007423 */ /* 0x000fc80000000804 */
[----:B------:R-:W-:-:S04]  /*0690*/  FFMA R0, R0, R9, 0.10000000149011611938 ;  /* 0x3dcccccd00007423 */ /* 0x000fc80000000009 */
[----:B------:R-:W-:-:S04]  /*06a0*/  FFMA R9, R3, R0, RZ ;  /* 0x0000000003097223 */ /* 0x000fc800000000ff */
[----:B------:R-:W-:-:S04]  /*06b0*/  FFMA R10, R9, -10, R3 ;  /* 0xc1200000090a7823 */ /* 0x000fc80000000003 */
[----:B------:R-:W-:Y:S01]  /*06c0*/  FFMA R0, R0, R10, R9 ;  /* 0x0000000a00007223 */ /* 0x000fe20000000009 */
[----:B0-----:R-:W-:Y:S06]  /*06d0*/  @!P0 BRA `(.L_x_15) ;  /* 0x0000000000088947 */ /* 0x001fec0003800000 */
[----:B------:R-:W-:-:S07]  /*06e0*/  MOV R10, 0x700 ;  /* 0x00000700000a7802 */ /* 0x000fce0000000f00 */
[----:B------:R-:W-:Y:S05]  /*06f0*/  CALL.REL.NOINC `($__internal_0_$__cuda_sm3x_div_rn_noftz_f32_slowpath) ;  /* 0x0000000800b07944 */ /* 0x000fea0003c00000 */
.L_x_15:
[----:B------:R-:W-:Y:S05]  /*0700*/  BSYNC.RECONVERGENT B3 ;  /* 0x0000000000037941 */ /* 0x000fea0003800200 */
.L_x_14:
[----:B------:R-:W-:Y:S01]  /*0710*/  ISETP.NE.AND P0, PT, R15, 0x1, PT ;  /* 0x000000010f00780c */ /* 0x000fe20003f05270 */
[----:B------:R-:W-:Y:S01]  /*0720*/  IMAD.MOV.U32 R3, RZ, RZ, R0 ;  /* 0x000000ffff037224 */ /* 0x000fe200078e0000 */
[----:B------:R-:W-:-:S11]  /*0730*/  IADD3 R9, PT, PT, R2, -0x1, RZ ;  /* 0xffffffff02097810 */ /* 0x000fd60007ffe0ff */
        /* <DEDUP_REMOVED lines=12> */
.L_x_17:
[----:B------:R-:W-:Y:S05]  /*0800*/  BSYNC.RECONVERGENT B3 ;  /* 0x0000000000037941 */ /* 0x000fea0003800200 */
.L_x_16:
[----:B------:R-:W-:Y:S01]  /*0810*/  ISETP.NE.AND P0, PT, R15, 0x2, PT ;  /* 0x000000020f00780c */ /* 0x000fe20003f05270 */
[----:B------:R-:W-:Y:S02]  /*0820*/  IMAD.MOV.U32 R3, RZ, RZ, R0 ;  /* 0x000000ffff037224 */ /* 0x000fe400078e0000 */
[----:B------:R-:W-:-:S10]  /*0830*/  VIADD R9, R2, 0xfffffffe ;  /* 0xfffffffe02097836 */ /* 0x000fd40000000000 */
        /* <DEDUP_REMOVED lines=12> */
.L_x_19:
[----:B------:R-:W-:Y:S05]  /*0900*/  BSYNC.RECONVERGENT B3 ;  /* 0x0000000000037941 */ /* 0x000fea0003800200 */
.L_x_18:
[----:B------:R-:W-:Y:S01]  /*0910*/  MOV R3, R0 ;  /* 0x0000000000037202 */ /* 0x000fe20000000f00 */
[----:B------:R-:W-:-:S07]  /*0920*/  VIADD R9, R2, 0xfffffffd ;  /* 0xfffffffd02097836 */ /* 0x000fce0000000000 */
.L_x_13:
[----:B------:R-:W-:Y:S05]  /*0930*/  BSYNC.RECONVERGENT B2 ;  /* 0x0000000000027941 */ /* 0x000fea0003800200 */
.L_x_12:
[----:B------:R-:W-:-:S13]  /*0940*/  ISETP.GE.U32.AND P0, PT, R2, 0x4, PT ;  /* 0x000000040200780c */ /* 0x000fda0003f06070 */
[----:B------:R-:W-:Y:S05]  /*0950*/  @!P0 BRA `(.L_x_11) ;  /* 0x0000000000e48947 */ /* 0x000fea0003800000 */
.L_x_28:
[----:B------:R-:W-:Y:S01]  /*0960*/  IMAD.MOV.U32 R11, RZ, RZ, 0x3dcccccd ;  /* 0x3dcccccdff0b7424 */ /* 0x000fe200078e00ff */
[----:B------:R-:W0:Y:S01]  /*0970*/  FCHK P0, R3, 10 ;  /* 0x4120000003007902 */ /* 0x000e220000000000 */
[----:B------:R-:W-:Y:S01]  /*0980*/  BSSY.RECONVERGENT B2, `(.L_x_20) ;  /* 0x000000c000027945 */ /* 0x000fe20003800200 */
[----:B------:R-:W-:Y:S01]  /*0990*/  ISETP.GT.U32.AND P2, PT, R9, 0x4, PT ;  /* 0x000000040900780c */ /* 0x000fe20003f44070 */
[----:B------:R-:W-:Y:S01]  /*09a0*/  FFMA R0, R11, -R4, 1 ;  /* 0x3f8000000b007423 */ /* 0x000fe20000000804 */
[----:B------:R-:W-:-:S03]  /*09b0*/  VIADD R9, R9, 0xfffffffc ;  /* 0xfffffffc09097836 */ /* 0x000fc60000000000 */
[----:B------:R-:W-:-:S04]  /*09c0*/  FFMA R0, R0, R11, 0.10000000149011611938 ;  /* 0x3dcccccd00007423 */ /* 0x000fc8000000000b */
[----:B------:R-:W-:-:S04]  /*09d0*/  FFMA R2, R0, R3, RZ ;  /* 0x0000000300027223 */ /* 0x000fc800000000ff */
[----:B------:R-:W-:-:S04]  /*09e0*/  FFMA R11, R2, -10, R3 ;  /* 0xc1200000020b7823 */ /* 0x000fc80000000003 */
[----:B------:R-:W-:Y:S01]  /*09f0*/  FFMA R11, R0, R11, R2 ;  /* 0x0000000b000b7223 */ /* 0x000fe20000000002 */
[----:B0-----:R-:W-:Y:S06]  /*0a00*/  @!P0 BRA `(.L_x_21) ;  /* 0x00000000000c8947 */ /* 0x001fec0003800000 */
[----:B------:R-:W-:-:S07]  /*0a10*/  MOV R10, 0xa30 ;  /* 0x00000a30000a7802 */ /* 0x000fce0000000f00 */
[----:B------:R-:W-:Y:S05]  /*0a20*/  CALL.REL.NOINC `($__internal_0_$__cuda_sm3x_div_rn_noftz_f32_slowpath) ;  /* 0x0000000400e47944 */ /* 0x000fea0003c00000 */
[----:B------:R-:W-:-:S07]  /*0a30*/  IMAD.MOV.U32 R11, RZ, RZ, R0 ;  /* 0x000000ffff0b7224 */ /* 0x000fce00078e0000 */
.L_x_21:
[----:B------:R-:W-:Y:S05]  /*0a40*/  BSYNC.RECONVERGENT B2 ;  /* 0x0000000000027941 */ /* 0x000fea0003800200 */
.L_x_20:
[----:B------:R-:W-:Y:S01]  /*0a50*/  HFMA2 R3, -RZ, RZ, 1.44921875, -19.203125 ;  /* 0x3dcccccdff037431 */ /* 0x000fe200000001ff */
[----:B------:R-:W0:Y:S01]  /*0a60*/  FCHK P0, R11, 10 ;  /* 0x412000000b007902 */ /* 0x000e220000000000 */
[----:B------:R-:W-:Y:S03]  /*0a70*/  BSSY.RECONVERGENT B2, `(.L_x_22) ;  /* 0x000000b000027945 */ /* 0x000fe60003800200 */
[----:B------:R-:W-:-:S04]  /*0a80*/  FFMA R0, R3, -R4, 1 ;  /* 0x3f80000003007423 */ /* 0x000fc80000000804 */
[----:B------:R-:W-:-:S04]  /*0a90*/  FFMA R0, R0, R3, 0.10000000149011611938 ;  /* 0x3dcccccd00007423 */ /* 0x000fc80000000003 */
[----:B------:R-:W-:-:S04]  /*0aa0*/  FFMA R2, R0, R11, RZ ;  /* 0x0000000b00027223 */ /* 0x000fc800000000ff */
[----:B------:R-:W-:-:S04]  /*0ab0*/  FFMA R3, R2, -10, R11 ;  /* 0xc120000002037823 */ /* 0x000fc8000000000b */
[----:B------:R-:W-:Y:S01]  /*0ac0*/  FFMA R3, R0, R3, R2 ;  /* 0x0000000300037223 */ /* 0x000fe20000000002 */
[----:B0-----:R-:W-:Y:S06]  /*0ad0*/  @!P0 BRA `(.L_x_23) ;  /* 0x0000000000108947 */ /* 0x001fec0003800000 */
[----:B------:R-:W-:Y:S01]  /*0ae0*/  IMAD.MOV.U32 R3, RZ, RZ, R11 ;  /* 0x000000ffff037224 */ /* 0x000fe200078e000b */
[----:B------:R-:W-:-:S07]  /*0af0*/  MOV R10, 0xb10 ;  /* 0x00000b10000a7802 */ /* 0x000fce0000000f00 */
[----:B------:R-:W-:Y:S05]  /*0b00*/  CALL.REL.NOINC `($__internal_0_$__cuda_sm3x_div_rn_noftz_f32_slowpath) ;  /* 0x0000000400ac7944 */ /* 0x000fea0003c00000 */
[----:B------:R-:W-:-:S07]  /*0b10*/  IMAD.MOV.U32 R3, RZ, RZ, R0 ;  /* 0x000000ffff037224 */ /* 0x000fce00078e0000 */
.L_x_23:
[----:B------:R-:W-:Y:S05]  /*0b20*/  BSYNC.RECONVERGENT B2 ;  /* 0x0000000000027941 */ /* 0x000fea0003800200 */
.L_x_22:
        /* <DEDUP_REMOVED lines=12> */
.L_x_25:
[----:B------:R-:W-:Y:S05]  /*0bf0*/  BSYNC.RECONVERGENT B2 ;  /* 0x0000000000027941 */ /* 0x000fea0003800200 */
.L_x_24:
[----:B------:R-:W-:Y:S01]  /*0c00*/  MOV R3, 0x3dcccccd ;  /* 0x3dcccccd00037802 */ /* 0x000fe20000000f00 */
        /* <DEDUP_REMOVED lines=12> */
.L_x_27:
[----:B------:R-:W-:Y:S05]  /*0cd0*/  BSYNC.RECONVERGENT B2 ;  /* 0x0000000000027941 */ /* 0x000fea0003800200 */
.L_x_26:
[----:B------:R-:W-:Y:S05]  /*0ce0*/  @P2 BRA `(.L_x_28) ;  /* 0xfffffffc001c2947 */ /* 0x000fea000383ffff */
.L_x_11:
[----:B------:R-:W-:Y:S05]  /*0cf0*/  BSYNC.RECONVERGENT B1 ;  /* 0x0000000000017941 */ /* 0x000fea0003800200 */
.L_x_10:
[----:B------:R-:W2:Y:S01]  /*0d00*/  LDL.U8 R0, [R1] ;  /* 0x0000000001007983 */ /* 0x000ea20000100000 */
[----:B------:R-:W-:Y:S01]  /*0d10*/  BSSY.RECONVERGENT B1, `(.L_x_29) ;  /* 0x0000015000017945 */ /* 0x000fe20003800200 */
[----:B------:R-:W-:Y:S01]  /*0d20*/  IMAD.MOV.U32 R2, RZ, RZ, 0x1505 ;  /* 0x00001505ff027424 */ /* 0x000fe200078e00ff */
[----:B--2---:R-:W-:-:S13]  /*0d30*/  ISETP.NE.AND P0, PT, R0, RZ, PT ;  /* 0x000000ff0000720c */ /* 0x004fda0003f05270 */
[----:B------:R-:W-:Y:S05]  /*0d40*/  @!P0 BRA `(.L_x_30) ;  /* 0x0000000000448947 */ /* 0x000fea0003800000 */
[----:B------:R-:W-:Y:S01]  /*0d50*/  BSSY.RECONVERGENT B2, `(.L_x_31) ;  /* 0x000000d000027945 */ /* 0x000fe20003800200 */
[----:B------:R-:W-:Y:S01]  /*0d60*/  PRMT R2, R0, 0x7610, R2 ;  /* 0x0000761000027816 */ /* 0x000fe20000000002 */
[----:B------:R-:W-:Y:S01]  /*0d70*/  IMAD.MOV.U32 R4, RZ, RZ, 0x1505 ;  /* 0x00001505ff047424 */ /* 0x000fe200078e00ff */
[----:B------:R-:W-:-:S07]  /*0d80*/  MOV R0, R1 ;  /* 0x0000000100007202 */ /* 0x000fce0000000f00 */
.L_x_32:
[----:B------:R-:W-:Y:S02]  /*0d90*/  LOP3.LUT R9, R2, 0xffff, RZ, 0xc0, !PT ;  /* 0x0000ffff02097812 */ /* 0x000fe400078ec0ff */
[----:B------:R0:W2:Y:S02]  /*0da0*/  LDL.U8 R2, [R0+0x1] ;  /* 0x0000010000027983 */ /* 0x0000a40000100000 */
[----:B------:R-:W-:Y:S01]  /*0db0*/  PRMT R10, R9, 0x8880, RZ ;  /* 0x00008880090a7816 */ /* 0x000fe200000000ff */
[----:B------:R-:W-:-:S04]  /*0dc0*/  IMAD R9, R4, 0x20, R4 ;  /* 0x0000002004097824 */ /* 0x000fc800078e0204 */
[----:B------:R-:W-:Y:S02]  /*0dd0*/  IMAD.MOV.U32 R4, RZ, RZ, R10 ;  /* 0x000000ffff047224 */ /* 0x000fe400078e000a */
[----:B0-----:R-:W-:Y:S02]  /*0de0*/  VIADD R0, R0, 0x1 ;  /* 0x0000000100007836 */ /* 0x001fe40000000000 */
[----:B------:R-:W-:Y:S01]  /*0df0*/  IMAD.IADD R4, R4, 0x1, R9 ;  /* 0x0000000104047824 */ /* 0x000fe200078e0209 */
[----:B--2---:R-:W-:-:S13]  /*0e00*/  ISETP.NE.AND P0, PT, R2, RZ, PT ;  /* 0x000000ff0200720c */ /* 0x004fda0003f05270 */
[----:B------:R-:W-:Y:S05]  /*0e10*/  @P0 BRA `(.L_x_32) ;  /* 0xfffffffc00dc0947 */ /* 0x000fea000383ffff */
[----:B------:R-:W-:Y:S05]  /*0e20*/  BSYNC.RECONVERGENT B2 ;  /* 0x0000000000027941 */ /* 0x000fea0003800200 */
.L_x_31:
[----:B------:R-:W-:-:S05]  /*0e30*/  IMAD.HI.U32 R0, R4, 0x55e63b89, RZ ;  /* 0x55e63b8904007827 */ /* 0x000fca00078e00ff */
[----:B------:R-:W-:-:S05]  /*0e40*/  SHF.R.U32.HI R9, RZ, 0x19, R0 ;  /* 0x00000019ff097819 */ /* 0x000fca0000011600 */
[----:B------:R-:W-:-:S07]  /*0e50*/  IMAD R2, R9, -0x5f5e100, R4 ;  /* 0xfa0a1f0009027824 */ /* 0x000fce00078e0204 */
.L_x_30:
[----:B------:R-:W-:Y:S05]  /*0e60*/  BSYNC.RECONVERGENT B1 ;  /* 0x0000000000017941 */ /* 0x000fea0003800200 */
.L_x_29:
[----:B------:R-:W0:Y:S02]  /*0e70*/  LDC.64 R10, c[0x0][0x390] ;  /* 0x0000e400ff0a7b82 */ /* 0x000e240000000a00 */
[----:B0-----:R-:W-:-:S05]  /*0e80*/  IMAD.WIDE.U32 R10, R2, 0x78, R10 ;  /* 0x00000078020a7825 */ /* 0x001fca00078e000a */
[----:B------:R0:W5:Y:S01]  /*0e90*/  LDG.E R12, desc[UR4][R10.64+0x64] ;  /* 0x000064040a0c7981 */ /* 0x000162000c1e1900 */
[----:B------:R-:W-:Y:S01]  /*0ea0*/  BSSY B1, `(.L_x_33) ;  /* 0x0000007000017945 */ /* 0x000fe20003800000 */
.L_x_34:
[C---:B-----5:R-:W-:Y:S01]  /*0eb0*/  FMNMX R13, R12.reuse, R3, PT ;  /* 0x000000030c0d7209 */ /* 0x060fe20003800000 */
[----:B------:R-:W-:Y:S05]  /*0ec0*/  YIELD ;  /* 0x0000000000007946 */ /* 0x000fea0003800000 */
[----:B------:R-:W2:Y:S02]  /*0ed0*/  ATOMG.E.CAS.STRONG.GPU PT, R13, [R10+0x64], R12, R13 ;  /* 0x0000640c0a0d73a9 */ /* 0x000ea400001ee10d */
[-C--:B--2---:R-:W-:Y:S02]  /*0ee0*/  ISETP.NE.AND P0, PT, R12, R13.reuse, PT ;  /* 0x0000000d0c00720c */ /* 0x084fe40003f05270 */
[----:B------:R-:W-:-:S11]  /*0ef0*/  MOV R12, R13 ;  /* 0x0000000d000c7202 */ /* 0x000fd60000000f00 */
[----:B------:R-:W-:Y:S05]  /*0f00*/  @P0 BRA `(.L_x_34) ;  /* 0xfffffffc00e80947 */ /* 0x000fea000383ffff */
[----:B------:R-:W-:Y:S05]  /*0f10*/  BSYNC B1 ;  /* 0x0000000000017941 */ /* 0x000fea0003800000 */
.L_x_33:
[----:B------:R1:W5:Y:S01]  /*0f20*/  LDG.E R12, desc[UR4][R10.64+0x68] ;  /* 0x000068040a0c7981 */ /* 0x000362000c1e1900 */
[----:B------:R-:W-:Y:S01]  /*0f30*/  BSSY B1, `(.L_x_35) ;  /* 0x0000007000017945 */ /* 0x000fe20003800000 */
.L_x_36:
[C---:B-----5:R-:W-:Y:S01]  /*0f40*/  FMNMX R13, R12.reuse, R3, !PT ;  /* 0x000000030c0d7209 */ /* 0x060fe20007800000 */
[----:B------:R-:W-:Y:S05]  /*0f50*/  YIELD ;  /* 0x0000000000007946 */ /* 0x000fea0003800000 */
[----:B------:R-:W2:Y:S02]  /*0f60*/  ATOMG.E.CAS.STRONG.GPU PT, R13, [R10+0x68], R12, R13 ;  /* 0x0000680c0a0d73a9 */ /* 0x000ea400001ee10d */
[----:B--2---:R-:W-:Y:S01]  /*0f70*/  ISETP.NE.AND P0, PT, R12, R13, PT ;  /* 0x0000000d0c00720c */ /* 0x004fe20003f05270 */
[----:B------:R-:W-:-:S12]  /*0f80*/  IMAD.MOV.U32 R12, RZ, RZ, R13 ;  /* 0x000000ffff0c7224 */ /* 0x000fd800078e000d */
[----:B------:R-:W-:Y:S05]  /*0f90*/  @P0 BRA `(.L_x_36) ;  /* 0xfffffffc00e80947 */ /* 0x000fea000383ffff */
[----:B------:R-:W-:Y:S05]  /*0fa0*/  BSYNC B1 ;  /* 0x0000000000017941 */ /* 0x000fea0003800000 */
.L_x_35:
[----:B------:R-:W-:Y:S01]  /*0fb0*/  IMAD.MOV.U32 R9, RZ, RZ, 0x1 ;  /* 0x00000001ff097424 */ /* 0x000fe200078e00ff */
[----:B------:R2:W-:Y:S04]  /*0fc0*/  REDG.E.ADD.F32.FTZ.RN.STRONG.GPU desc[UR4][R10.64+0x6c], R3 ;  /* 0x00006c030a0079a6 */ /* 0x0005e8000c12f304 */
[----:B------:R2:W-:Y:S01]  /*0fd0*/  REDG.E.ADD.STRONG.GPU desc[UR4][R10.64+0x70], R9 ;  /* 0x000070090a00798e */ /* 0x0005e2000c12e104 */
[----:B------:R-:W-:Y:S01]  /*0fe0*/  BSSY.RECONVERGENT B1, `(.L_x_37) ;  /* 0x000000b000017945 */ /* 0x000fe20003800200 */
[----:B------:R-:W-:-:S07]  /*0ff0*/  IMAD.MOV.U32 R0, RZ, RZ, RZ ;  /* 0x000000ffff007224 */ /* 0x000fce00078e00ff */
.L_x_38:
[----:B--2---:R-:W-:-:S06]  /*1000*/  IMAD.IADD R3, R1, 0x1, R0 ;  /* 0x0000000101037824 */ /* 0x004fcc00078e0200 */
[----:B------:R-:W2:Y:S01]  /*1010*/  LDL.U8 R3, [R3] ;  /* 0x0000000003037983 */ /* 0x000ea20000100000 */
[----:B------:R-:W-:-:S04]  /*1020*/  IADD3 R12, P0, PT, R10, R0, RZ ;  /* 0x000000000a0c7210 */ /* 0x000fc80007f1e0ff */
[----:B------:R-:W-:Y:S02]  /*1030*/  IADD3.X R13, PT, PT, RZ, R11, RZ, P0, !PT ;  /* 0x0000000bff0d7210 */ /* 0x000fe400007fe4ff */
[C---:B------:R-:W-:Y:S01]  /*1040*/  ISETP.GE.U32.AND P0, PT, R0.reuse, 0x63, PT ;  /* 0x000000630000780c */ /* 0x040fe20003f06070 */
[----:B------:R-:W-:Y:S02]  /*1050*/  VIADD R0, R0, 0x1 ;  /* 0x0000000100007836 */ /* 0x000fe40000000000 */
[----:B--2---:R3:W-:Y:S01]  /*1060*/  STG.E.U8 desc[UR4][R12.64], R3 ;  /* 0x000000030c007986 */ /* 0x0047e2000c101104 */
[----:B------:R-:W-:-:S13]  /*1070*/  ISETP.NE.AND P1, PT, R3, RZ, PT ;  /* 0x000000ff0300720c */ /* 0x000fda0003f25270 */
[----:B---3--:R-:W-:Y:S05]  /*1080*/  @!P0 BRA P1, `(.L_x_38) ;  /* 0xfffffffc00dc8947 */ /* 0x008fea000083ffff */
[----:B------:R-:W-:Y:S05]  /*1090*/  BSYNC.RECONVERGENT B1 ;  /* 0x0000000000017941 */ /* 0x000fea0003800200 */
.L_x_37:
[----:B------:R2:W-:Y:S04]  /*10a0*/  STG.E desc[UR4][R10.64+0x74], R2 ;  /* 0x000074020a007986 */ /* 0x0005e8000c101904 */
[----:B------:R2:W5:Y:S01]  /*10b0*/  LDG.E.64 R12, desc[UR4][R6.64+0x8] ;  /* 0x00000804060c7981 */ /* 0x000562000c1e1b00 */
[----:B------:R-:W-:Y:S01]  /*10c0*/  PLOP3.LUT P0, PT, PT, PT, PT, 0x8, 0x80 ;  /* 0x000000000080781c */ /* 0x000fe20003f0e170 */
[----:B------:R-:W-:Y:S02]  /*10d0*/  IMAD.MOV.U32 R0, RZ, RZ, RZ ;  /* 0x000000ffff007224 */ /* 0x000fe400078e00ff */
[----:B------:R2:W-:Y:S04]  /*10e0*/  STL.U8 [R1+0x64], RZ ;  /* 0x000064ff01007387 */ /* 0x0005e80000100000 */
[----:B------:R2:W-:Y:S01]  /*10f0*/  STL.U8 [R1], RZ ;  /* 0x000000ff01007387 */ /* 0x0005e20000100000 */
[----:B------:R-:W-:Y:S05]  /*1100*/  BRA `(.L_x_2) ;  /* 0x0000000000107947 */ /* 0x000fea0003800000 */
.L_x_3:
[----:B0-----:R-:W-:Y:S01]  /*1110*/  IMAD.IADD R2, R1, 0x1, R0 ;  /* 0x0000000101027824 */ /* 0x001fe200078e0200 */
[----:B------:R-:W-:Y:S01]  /*1120*/  PLOP3.LUT P0, PT, PT, PT, PT, 0x80, 0x8 ;  /* 0x000000000008781c */ /* 0x000fe20003f0f070 */
[----:B------:R-:W-:-:S03]  /*1130*/  VIADD R0, R0, 0x1 ;  /* 0x0000000100007836 */ /* 0x000fc60000000000 */
[----:B------:R1:W-:Y:S09]  /*1140*/  STL.U8 [R2+0x64], R3 ;  /* 0x0000640302007387 */ /* 0x0003f20000100000 */
.L_x_2:
[----:B------:R-:W-:Y:S05]  /*1150*/  BSYNC B0 ;  /* 0x0000000000007941 */ /* 0x000fea0003800000 */
.L_x_0:
[----:B------:R-:W-:-:S04]  /*1160*/  IADD3 R5, P1, PT, R5, 0x1, RZ ;  /* 0x0000000105057810 */ /* 0x000fc80007f3e0ff */
[----:B------:R-:W-:Y:S02]  /*1170*/  IADD3.X R8, PT, PT, RZ, R8, RZ, P1, !PT ;  /* 0x00000008ff087210 */ /* 0x000fe40000ffe4ff */
[----:B-----5:R-:W-:-:S04]  /*1180*/  ISETP.GT.U32.AND P1, PT, R12, R5, PT ;  /* 0x000000050c00720c */ /* 0x020fc80003f24070 */
[----:B------:R-:W-:-:S13]  /*1190*/  ISETP.GT.AND.EX P1, PT, R13, R8, PT, P1 ;  /* 0x000000080d00720c */ /* 0x000fda0003f24310 */
[----:B------:R-:W-:Y:S05]  /*11a0*/  @P1 BRA `(.L_x_39) ;  /* 0xffffffec00e41947 */ /* 0x000fea000383ffff */
[----:B------:R-:W-:Y:S05]  /*11b0*/  EXIT ;  /* 0x000000000000794d */ /* 0x000fea0003800000 */
        .weak           $__internal_0_$__cuda_sm3x_div_rn_noftz_f32_slowpath
        .type           $__internal_0_$__cuda_sm3x_div_rn_noftz_f32_slowpath,@function
        .size           $__internal_0_$__cuda_sm3x_div_rn_noftz_f32_slowpath,(.L_x_52 - $__internal_0_$__cuda_sm3x_div_rn_noftz_f32_slowpath)
$__internal_0_$__cuda_sm3x_div_rn_noftz_f32_slowpath:
[----:B------:R-:W-:Y:S01]  /*11c0*/  SHF.R.U32.HI R12, RZ, 0x17, R4 ;  /* 0x00000017ff0c7819 */ /* 0x000fe20000011604 */
[----:B------:R-:W-:Y:S01]  /*11d0*/  BSSY.RECONVERGENT B4, `(.L_x_40) ;  /* 0x0000064000047945 */ /* 0x000fe20003800200 */
[----:B------:R-:W-:Y:S01]  /*11e0*/  SHF.R.U32.HI R0, RZ, 0x17, R3 ;  /* 0x00000017ff007819 */ /* 0x000fe20000011603 */
[----:B------:R-:W-:Y:S01]  /*11f0*/  IMAD.MOV.U32 R14, RZ, RZ, 0x41200000 ;  /* 0x41200000ff0e7424 */ /* 0x000fe200078e00ff */
[----:B------:R-:W-:Y:S02]  /*1200*/  LOP3.LUT R12, R12, 0xff, RZ, 0xc0, !PT ;  /* 0x000000ff0c0c7812 */ /* 0x000fe400078ec0ff */
[----:B------:R-:W-:-:S03]  /*1210*/  LOP3.LUT R18, R0, 0xff, RZ, 0xc0, !PT ;  /* 0x000000ff00127812 */ /* 0x000fc600078ec0ff */
[----:B------:R-:W-:Y:S02]  /*1220*/  VIADD R13, R12, 0xffffffff ;  /* 0xffffffff0c0d7836 */ /* 0x000fe40000000000 */
[----:B------:R-:W-:-:S03]  /*1230*/  VIADD R16, R18, 0xffffffff ;  /* 0xffffffff12107836 */ /* 0x000fc60000000000 */
[----:B------:R-:W-:-:S04]  /*1240*/  ISETP.GT.U32.AND P0, PT, R13, 0xfd, PT ;  /* 0x000000fd0d00780c */ /* 0x000fc80003f04070 */
[----:B------:R-:W-:-:S13]  /*1250*/  ISETP.GT.U32.OR P0, PT, R16, 0xfd, P0 ;  /* 0x000000fd1000780c */ /* 0x000fda0000704470 */
[----:B------:R-:W-:Y:S01]  /*1260*/  @!P0 IMAD.MOV.U32 R11, RZ, RZ, RZ ;  /* 0x000000ffff0b8224 */ /* 0x000fe200078e00ff */
[----:B------:R-:W-:Y:S06]  /*1270*/  @!P0 BRA `(.L_x_41) ;  /* 0x0000000000608947 */ /* 0x000fec0003800000 */
[----:B------:R-:W-:Y:S01]  /*1280*/  HFMA2 R0, -RZ, RZ, 2.5625, 0 ;  /* 0x41200000ff007431 */ /* 0x000fe200000001ff */
[----:B------:R-:W-:-:S04]  /*1290*/  FSETP.GTU.FTZ.AND P0, PT, |R3|, +INF , PT ;  /* 0x7f8000000300780b */ /* 0x000fc80003f1c200 */
[----:B------:R-:W-:-:S04]  /*12a0*/  FSETP.GTU.FTZ.AND P1, PT, |R0|, +INF , PT ;  /* 0x7f8000000000780b */ /* 0x000fc80003f3c200 */
[----:B------:R-:W-:-:S13]  /*12b0*/  PLOP3.LUT P0, PT, P0, P1, PT, 0xf8, 0x8f ;  /* 0x00000000008f781c */ /* 0x000fda0000703f70 */
[----:B------:R-:W-:Y:S05]  /*12c0*/  @P0 BRA `(.L_x_42) ;  /* 0x00000004004c0947 */ /* 0x000fea0003800000 */
[----:B------:R-:W-:-:S13]  /*12d0*/  LOP3.LUT P0, RZ, R14, 0x7fffffff, R3, 0xc8, !PT ;  /* 0x7fffffff0eff7812 */ /* 0x000fda000780c803 */
[----:B------:R-:W-:Y:S05]  /*12e0*/  @!P0 BRA `(.L_x_43) ;  /* 0x00000004003c8947 */ /* 0x000fea0003800000 */
[C---:B------:R-:W-:Y:S02]  /*12f0*/  FSETP.NEU.FTZ.AND P3, PT, |R3|.reuse, +INF , PT ;  /* 0x7f8000000300780b */ /* 0x040fe40003f7d200 */
[----:B------:R-:W-:Y:S02]  /*1300*/  FSETP.NEU.FTZ.AND P1, PT, |R0|, +INF , PT ;  /* 0x7f8000000000780b */ /* 0x000fe40003f3d200 */
[----:B------:R-:W-:-:S11]  /*1310*/  FSETP.NEU.FTZ.AND P0, PT, |R3|, +INF , PT ;  /* 0x7f8000000300780b */ /* 0x000fd60003f1d200 */
[----:B------:R-:W-:Y:S05]  /*1320*/  @!P1 BRA !P3, `(.L_x_43) ;  /* 0x00000004002c9947 */ /* 0x000fea0005800000 */
[----:B------:R-:W-:-:S04]  /*1330*/  LOP3.LUT P3, RZ, R3, 0x7fffffff, RZ, 0xc0, !PT ;  /* 0x7fffffff03ff7812 */ /* 0x000fc8000786c0ff */
[----:B------:R-:W-:-:S13]  /*1340*/  PLOP3.LUT P1, PT, P1, P3, PT, 0x2f, 0xf2 ;  /* 0x0000000000f2781c */ /* 0x000fda0000f26577 */
[----:B------:R-:W-:Y:S05]  /*1350*/  @P1 BRA `(.L_x_44) ;  /* 0x0000000400181947 */ /* 0x000fea0003800000 */
[----:B------:R-:W-:-:S04]  /*1360*/  LOP3.LUT P1, RZ, R14, 0x7fffffff, RZ, 0xc0, !PT ;  /* 0x7fffffff0eff7812 */ /* 0x000fc8000782c0ff */
[----:B------:R-:W-:-:S13]  /*1370*/  PLOP3.LUT P0, PT, P0, P1, PT, 0x2f, 0xf2 ;  /* 0x0000000000f2781c */ /* 0x000fda0000702577 */
[----:B------:R-:W-:Y:S05]  /*1380*/  @P0 BRA `(.L_x_45) ;  /* 0x0000000400000947 */ /* 0x000fea0003800000 */
[----:B------:R-:W-:Y:S02]  /*1390*/  ISETP.GE.AND P0, PT, R16, RZ, PT ;  /* 0x000000ff1000720c */ /* 0x000fe40003f06270 */
[----:B------:R-:W-:-:S11]  /*13a0*/  ISETP.GE.AND P1, PT, R13, RZ, PT ;  /* 0x000000ff0d00720c */ /* 0x000fd60003f26270 */
[----:B------:R-:W-:Y:S02]  /*13b0*/  @P0 IMAD.MOV.U32 R11, RZ, RZ, RZ ;  /* 0x000000ffff0b0224 */ /* 0x000fe400078e00ff */
[----:B------:R-:W-:Y:S01]  /*13c0*/  @!P0 FFMA R3, R3, 1.84467440737095516160e+19, RZ ;  /* 0x5f80000003038823 */ /* 0x000fe200000000ff */
[----:B------:R-:W-:Y:S02]  /*13d0*/  @!P0 IMAD.MOV.U32 R11, RZ, RZ, -0x40 ;  /* 0xffffffc0ff0b8424 */ /* 0x000fe400078e00ff */
[----:B------:R-:W-:Y:S02]  /*13e0*/  @!P1 FFMA R14, R0, 1.84467440737095516160e+19, RZ ;  /* 0x5f800000000e9823 */ /* 0x000fe400000000ff */
[----:B------:R-:W-:-:S07]  /*13f0*/  @!P1 VIADD R11, R11, 0x40 ;  /* 0x000000400b0b9836 */ /* 0x000fce0000000000 */
.L_x_41:
[----:B------:R-:W-:Y:S01]  /*1400*/  LEA R13, R12, 0xc0800000, 0x17 ;  /* 0xc08000000c0d7811 */ /* 0x000fe200078eb8ff */
[----:B------:R-:W-:Y:S04]  /*1410*/  BSSY.RECONVERGENT B5, `(.L_x_46) ;  /* 0x0000036000057945 */ /* 0x000fe80003800200 */
[----:B------:R-:W-:Y:S01]  /*1420*/  IMAD.IADD R14, R14, 0x1, -R13 ;  /* 0x000000010e0e7824 */ /* 0x000fe200078e0a0d */
[----:B------:R-:W-:-:S03]  /*1430*/  IADD3 R13, PT, PT, R18, -0x7f, RZ ;  /* 0xffffff81120d7810 */ /* 0x000fc60007ffe0ff */
[----:B------:R-:W0:Y:S01]  /*1440*/  MUFU.RCP R16, R14 ;  /* 0x0000000e00107308 */ /* 0x000e220000001000 */
[----:B------:R-:W-:Y:S01]  /*1450*/  FADD.FTZ R17, -R14, -RZ ;  /* 0x800000ff0e117221 */ /* 0x000fe20000010100 */
[C---:B------:R-:W-:Y:S01]  /*1460*/  IMAD R0, R13.reuse, -0x800000, R3 ;  /* 0xff8000000d007824 */ /* 0x040fe200078e0203 */
[----:B------:R-:W-:-:S05]  /*1470*/  IADD3 R12, PT, PT, R13, 0x7f, -R12 ;  /* 0x0000007f0d0c7810 */ /* 0x000fca0007ffe80c */
[----:B------:R-:W-:Y:S02]  /*1480*/  IMAD.IADD R12, R12, 0x1, R11 ;  /* 0x000000010c0c7824 */ /* 0x000fe400078e020b */
[----:B0-----:R-:W-:-:S04]  /*1490*/  FFMA R19, R16, R17, 1 ;  /* 0x3f80000010137423 */ /* 0x001fc80000000011 */
[----:B------:R-:W-:-:S04]  /*14a0*/  FFMA R18, R16, R19, R16 ;  /* 0x0000001310127223 */ /* 0x000fc80000000010 */
[----:B------:R-:W-:-:S04]  /*14b0*/  FFMA R3, R0, R18, RZ ;  /* 0x0000001200037223 */ /* 0x000fc800000000ff */
[----:B------:R-:W-:-:S04]  /*14c0*/  FFMA R16, R17, R3, R0 ;  /* 0x0000000311107223 */ /* 0x000fc80000000000 */
[----:B------:R-:W-:-:S04]  /*14d0*/  FFMA R19, R18, R16, R3 ;  /* 0x0000001012137223 */ /* 0x000fc80000000003 */
[----:B------:R-:W-:-:S04]  /*14e0*/  FFMA R16, R17, R19, R0 ;  /* 0x0000001311107223 */ /* 0x000fc80000000000 */
[----:B------:R-:W-:-:S05]  /*14f0*/  FFMA R0, R18, R16, R19 ;  /* 0x0000001012007223 */ /* 0x000fca0000000013 */
[----:B------:R-:W-:-:S04]  /*1500*/  SHF.R.U32.HI R3, RZ, 0x17, R0 ;  /* 0x00000017ff037819 */ /* 0x000fc80000011600 */
[----:B------:R-:W-:-:S05]  /*1510*/  LOP3.LUT R3, R3, 0xff, RZ, 0xc0, !PT ;  /* 0x000000ff03037812 */ /* 0x000fca00078ec0ff */
[----:B------:R-:W-:-:S04]  /*1520*/  IMAD.IADD R13, R3, 0x1, R12 ;  /* 0x00000001030d7824 */ /* 0x000fc800078e020c */
[----:B------:R-:W-:-:S05]  /*1530*/  VIADD R3, R13, 0xffffffff ;  /* 0xffffffff0d037836 */ /* 0x000fca0000000000 */
[----:B------:R-:W-:-:S13]  /*1540*/  ISETP.GE.U32.AND P0, PT, R3, 0xfe, PT ;  /* 0x000000fe0300780c */ /* 0x000fda0003f06070 */
[----:B------:R-:W-:Y:S05]  /*1550*/  @!P0 BRA `(.L_x_47) ;  /* 0x0000000000808947 */ /* 0x000fea0003800000 */
[----:B------:R-:W-:-:S13]  /*1560*/  ISETP.GT.AND P0, PT, R13, 0xfe, PT ;  /* 0x000000fe0d00780c */ /* 0x000fda0003f04270 */
[----:B------:R-:W-:Y:S05]  /*1570*/  @P0 BRA `(.L_x_48) ;  /* 0x00000000006c0947 */ /* 0x000fea0003800000 */
[----:B------:R-:W-:-:S13]  /*1580*/  ISETP.GE.AND P0, PT, R13, 0x1, PT ;  /* 0x000000010d00780c */ /* 0x000fda0003f06270 */
[----:B------:R-:W-:Y:S05]  /*1590*/  @P0 BRA `(.L_x_49) ;  /* 0x0000000000740947 */ /* 0x000fea0003800000 */
[----:B------:R-:W-:Y:S02]  /*15a0*/  ISETP.GE.AND P0, PT, R13, -0x18, PT ;  /* 0xffffffe80d00780c */ /* 0x000fe40003f06270 */
[----:B------:R-:W-:-:S11]  /*15b0*/  LOP3.LUT R0, R0, 0x80000000, RZ, 0xc0, !PT ;  /* 0x8000000000007812 */ /* 0x000fd600078ec0ff */
[----:B------:R-:W-:Y:S05]  /*15c0*/  @!P0 BRA `(.L_x_49) ;  /* 0x0000000000688947 */ /* 0x000fea0003800000 */
[CCC-:B------:R-:W-:Y:S01]  /*15d0*/  FFMA.RZ R3, R18.reuse, R16.reuse, R19.reuse ;  /* 0x0000001012037223 */ /* 0x1c0fe2000000c013 */
[C---:B------:R-:W-:Y:S02]  /*15e0*/  VIADD R14, R13.reuse, 0x20 ;  /* 0x000000200d0e7836 */ /* 0x040fe40000000000 */
[CCC-:B------:R-:W-:Y:S01]  /*15f0*/  FFMA.RM R12, R18.reuse, R16.reuse, R19.reuse ;  /* 0x00000010120c7223 */ /* 0x1c0fe20000004013 */
[----:B------:R-:W-:Y:S02]  /*1600*/  ISETP.NE.AND P3, PT, R13, RZ, PT ;  /* 0x000000ff0d00720c */ /* 0x000fe40003f65270 */
[----:B------:R-:W-:Y:S01]  /*1610*/  LOP3.LUT R11, R3, 0x7fffff, RZ, 0xc0, !PT ;  /* 0x007fffff030b7812 */ /* 0x000fe200078ec0ff */
[----:B------:R-:W-:Y:S01]  /*1620*/  FFMA.RP R3, R18, R16, R19 ;  /* 0x0000001012037223 */ /* 0x000fe20000008013 */
[----:B------:R-:W-:Y:S02]  /*1630*/  ISETP.NE.AND P1, PT, R13, RZ, PT ;  /* 0x000000ff0d00720c */ /* 0x000fe40003f25270 */
[----:B------:R-:W-:-:S02]  /*1640*/  LOP3.LUT R11, R11, 0x800000, RZ, 0xfc, !PT ;  /* 0x008000000b0b7812 */ /* 0x000fc400078efcff */
[----:B------:R-:W-:Y:S02]  /*1650*/  IADD3 R13, PT, PT, -R13, RZ, RZ ;  /* 0x000000ff0d0d7210 */ /* 0x000fe40007ffe1ff */
[----:B------:R-:W-:Y:S02]  /*1660*/  SHF.L.U32 R14, R11, R14, RZ ;  /* 0x0000000e0b0e7219 */ /* 0x000fe400000006ff */
[----:B------:R-:W-:Y:S02]  /*1670*/  FSETP.NEU.FTZ.AND P0, PT, R3, R12, PT ;  /* 0x0000000c0300720b */ /* 0x000fe40003f1d000 */
[----:B------:R-:W-:Y:S02]  /*1680*/  SEL R12, R13, RZ, P3 ;  /* 0x000000ff0d0c7207 */ /* 0x000fe40001800000 */
[----:B------:R-:W-:Y:S02]  /*1690*/  ISETP.NE.AND P1, PT, R14, RZ, P1 ;  /* 0x000000ff0e00720c */ /* 0x000fe40000f25270 */
[----:B------:R-:W-:-:S02]  /*16a0*/  SHF.R.U32.HI R12, RZ, R12, R11 ;  /* 0x0000000cff0c7219 */ /* 0x000fc4000001160b */
[----:B------:R-:W-:Y:S02]  /*16b0*/  PLOP3.LUT P0, PT, P0, P1, PT, 0xf8, 0x8f ;  /* 0x00000000008f781c */ /* 0x000fe40000703f70 */
[----:B------:R-:W-:Y:S02]  /*16c0*/  SHF.R.U32.HI R14, RZ, 0x1, R12 ;  /* 0x00000001ff0e7819 */ /* 0x000fe4000001160c */
[----:B------:R-:W-:-:S04]  /*16d0*/  SEL R3, RZ, 0x1, !P0 ;  /* 0x00000001ff037807 */ /* 0x000fc80004000000 */
[----:B------:R-:W-:-:S04]  /*16e0*/  LOP3.LUT R3, R3, 0x1, R14, 0xf8, !PT ;  /* 0x0000000103037812 */ /* 0x000fc800078ef80e */
[----:B------:R-:W-:-:S05]  /*16f0*/  LOP3.LUT R3, R3, R12, RZ, 0xc0, !PT ;  /* 0x0000000c03037212 */ /* 0x000fca00078ec0ff */
[----:B------:R-:W-:-:S05]  /*1700*/  IMAD.IADD R3, R14, 0x1, R3 ;  /* 0x000000010e037824 */ /* 0x000fca00078e0203 */
[----:B------:R-:W-:Y:S01]  /*1710*/  LOP3.LUT R0, R3, R0, RZ, 0xfc, !PT ;  /* 0x0000000003007212 */ /* 0x000fe200078efcff */
[----:B------:R-:W-:Y:S06]  /*1720*/  BRA `(.L_x_49) ;  /* 0x0000000000107947 */ /* 0x000fec0003800000 */
.L_x_48:
[----:B------:R-:W-:-:S04]  /*1730*/  LOP3.LUT R0, R0, 0x80000000, RZ, 0xc0, !PT ;  /* 0x8000000000007812 */ /* 0x000fc800078ec0ff */
[----:B------:R-:W-:Y:S01]  /*1740*/  LOP3.LUT R0, R0, 0x7f800000, RZ, 0xfc, !PT ;  /* 0x7f80000000007812 */ /* 0x000fe200078efcff */
[----:B------:R-:W-:Y:S06]  /*1750*/  BRA `(.L_x_49) ;  /* 0x0000000000047947 */ /* 0x000fec0003800000 */
.L_x_47:
[----:B------:R-:W-:-:S07]  /*1760*/  IMAD R0, R12, 0x800000, R0 ;  /* 0x008000000c007824 */ /* 0x000fce00078e0200 */
.L_x_49:
[----:B------:R-:W-:Y:S05]  /*1770*/  BSYNC.RECONVERGENT B5 ;  /* 0x0000000000057941 */ /* 0x000fea0003800200 */
.L_x_46:
[----:B------:R-:W-:Y:S05]  /*1780*/  BRA `(.L_x_50) ;  /* 0x0000000000207947 */ /* 0x000fea0003800000 */
.L_x_45:
[----:B------:R-:W-:-:S04]  /*1790*/  LOP3.LUT R0, R14, 0x80000000, R3, 0x48, !PT ;  /* 0x800000000e007812 */ /* 0x000fc800078e4803 */
[----:B------:R-:W-:Y:S01]  /*17a0*/  LOP3.LUT R0, R0, 0x7f800000, RZ, 0xfc, !PT ;  /* 0x7f80000000007812 */ /* 0x000fe200078efcff */
[----:B------:R-:W-:Y:S06]  /*17b0*/  BRA `(.L_x_50) ;  /* 0x0000000000147947 */ /* 0x000fec0003800000 */
.L_x_44:
[----:B------:R-:W-:Y:S01]  /*17c0*/  LOP3.LUT R0, R14, 0x80000000, R3, 0x48, !PT ;  /* 0x800000000e007812 */ /* 0x000fe200078e4803 */
[----:B------:R-:W-:Y:S06]  /*17d0*/  BRA `(.L_x_50) ;  /* 0x00000000000c7947 */ /* 0x000fec0003800000 */
.L_x_43:
[----:B------:R-:W0:Y:S01]  /*17e0*/  MUFU.RSQ R0, -QNAN ;  /* 0xffc0000000007908 */ /* 0x000e220000001400 */
[----:B------:R-:W-:Y:S05]  /*17f0*/  BRA `(.L_x_50) ;  /* 0x0000000000047947 */ /* 0x000fea0003800000 */
.L_x_42:
[----:B------:R-:W-:-:S07]  /*1800*/  FADD.FTZ R0, R3, R0 ;  /* 0x0000000003007221 */ /* 0x000fce0000010000 */
.L_x_50:
[----:B------:R-:W-:Y:S05]  /*1810*/  BSYNC.RECONVERGENT B4 ;  /* 0x0000000000047941 */ /* 0x000fea0003800200 */
.L_x_40:
[----:B------:R-:W-:-:S04]  /*1820*/  IMAD.MOV.U32 R11, RZ, RZ, 0x0 ;  /* 0x00000000ff0b7424 */ /* 0x000fc800078e00ff */
[----:B0-----:R-:W-:Y:S05]  /*1830*/  RET.REL.NODEC R10 `(_Z14process_bufferPcP4PartP4Statxi) ;  /* 0xffffffe40af07950 */ /* 0x001fea0003c3ffff */
.L_x_51:
[----:B------:R-:W-:-:S00]  /*1840*/  BRA `(.L_x_51) ;  /* 0xfffffffc00fc7947 */ /* 0x000fc0000383ffff */
[----:B------:R-:W-:-:S00]  /*1850*/  NOP ;  /* 0x0000000000007918 */ /* 0x000fc00000000000 */
        /* <DEDUP_REMOVED lines=10> */
.L_x_52:


//--------------------- .nv.shared.reserved.0     --------------------------
	.section	.nv.shared.reserved.0,"aw",@nobits
	.weak		__nv_reservedSMEM_offset_0_alias
	.size		__nv_reservedSMEM_offset_0_alias, 0, 64
	.other		__nv_reservedSMEM_offset_0_alias,@"STO_CUDA_RESERVED_SHARED STV_DEFAULT"
__nv_reservedSMEM_offset_0_alias:
	.zero		0
	.zero		64


//--------------------- .nv.constant0._Z14process_bufferPcP4PartP4Statxi --------------------------
	.section	.nv.constant0._Z14process_bufferPcP4PartP4Statxi,"a",@progbits
	.sectionflags	@""
	.align	4
.nv.constant0._Z14process_bufferPcP4PartP4Statxi:
	.zero		932


//--------------------- SYMBOLS --------------------------

	.type		.nv.reservedSmem.offset0,@object
	.size		.nv.reservedSmem.offset0,0x4
